//
// Generated by NVIDIA NVVM Compiler
//
// Compiler Build ID: CL-36424714
// Cuda compilation tools, release 13.0, V13.0.88
// Based on NVVM 20.0.0
//

.version 9.0
.target sm_100
.address_size 64

	// .globl	_Z5juliaP6uchar3iifi6float2

.visible .entry _Z5juliaP6uchar3iifi6float2(
	.param .u64 .ptr .align 1 _Z5juliaP6uchar3iifi6float2_param_0,
	.param .u32 _Z5juliaP6uchar3iifi6float2_param_1,
	.param .u32 _Z5juliaP6uchar3iifi6float2_param_2,
	.param .f32 _Z5juliaP6uchar3iifi6float2_param_3,
	.param .u32 _Z5juliaP6uchar3iifi6float2_param_4,
	.param .align 8 .b8 _Z5juliaP6uchar3iifi6float2_param_5[8]
)
{
	.reg .pred 	%p<12>;
	.reg .b16 	%rs<3>;
	.reg .b32 	%r<19>;
	.reg .b32 	%f<37>;
	.reg .b64 	%rd<5>;

	ld.param.u64 	%rd1, [_Z5juliaP6uchar3iifi6float2_param_0];
	ld.param.u32 	%r6, [_Z5juliaP6uchar3iifi6float2_param_1];
	ld.param.u32 	%r7, [_Z5juliaP6uchar3iifi6float2_param_2];
	ld.param.f32 	%f9, [_Z5juliaP6uchar3iifi6float2_param_3];
	ld.param.u32 	%r8, [_Z5juliaP6uchar3iifi6float2_param_4];
	ld.param.v2.f32 	{%f10, %f11}, [_Z5juliaP6uchar3iifi6float2_param_5];
	mov.u32 	%r1, %ctaid.x;
	mov.u32 	%r2, %ctaid.y;
	setp.ge.s32 	%p1, %r1, %r6;
	setp.ge.s32 	%p2, %r2, %r7;
	or.pred  	%p3, %p1, %p2;
	@%p3 bra 	$L__BB0_6;
	shr.u32 	%r10, %r6, 1;
	sub.s32 	%r11, %r10, %r1;
	cvt.rn.f32.s32 	%f12, %r11;
	mul.f32 	%f13, %f9, %f12;
	cvt.rn.f32.u32 	%f14, %r10;
	div.rn.f32 	%f36, %f13, %f14;
	shr.u32 	%r12, %r7, 1;
	sub.s32 	%r13, %r12, %r2;
	cvt.rn.f32.s32 	%f15, %r13;
	mul.f32 	%f16, %f9, %f15;
	cvt.rn.f32.u32 	%f17, %r12;
	div.rn.f32 	%f35, %f16, %f17;
	setp.lt.s32 	%p4, %r8, 1;
	mov.b32 	%r18, 0;
	@%p4 bra 	$L__BB0_5;
	mov.b32 	%r17, 0;
$L__BB0_3:
	mul.f32 	%f18, %f36, %f36;
	mul.f32 	%f19, %f35, %f35;
	sub.f32 	%f20, %f18, %f19;
	mul.f32 	%f21, %f36, %f35;
	fma.rn.f32 	%f22, %f36, %f35, %f21;
	add.f32 	%f36, %f10, %f20;
	add.f32 	%f35, %f11, %f22;
	abs.f32 	%f23, %f36;
	abs.f32 	%f24, %f35;
	setp.gt.f32 	%p5, %f23, %f24;
	selp.f32 	%f25, %f23, %f24, %p5;
	selp.f32 	%f26, %f24, %f23, %p5;
	div.rn.f32 	%f27, %f26, %f25;
	fma.rn.f32 	%f28, %f27, %f27, 0f3F800000;
	sqrt.rn.f32 	%f29, %f28;
	mul.f32 	%f30, %f25, %f29;
	setp.eq.f32 	%p6, %f25, 0f00000000;
	setp.gt.f32 	%p7, %f25, 0f7F7FFFFF;
	setp.gt.f32 	%p8, %f26, 0f7F7FFFFF;
	add.f32 	%f31, %f23, %f24;
	selp.f32 	%f32, %f31, %f30, %p7;
	selp.f32 	%f33, %f31, %f32, %p6;
	selp.f32 	%f34, %f31, %f33, %p8;
	setp.gt.f32 	%p9, %f34, 0f41200000;
	mov.u32 	%r18, %r17;
	@%p9 bra 	$L__BB0_5;
	add.s32 	%r17, %r17, 1;
	setp.ne.s32 	%p10, %r17, %r8;
	mov.u32 	%r18, %r8;
	@%p10 bra 	$L__BB0_3;
$L__BB0_5:
	setp.eq.s32 	%p11, %r18, %r8;
	selp.s16 	%rs1, -1, 0, %p11;
	mov.u32 	%r15, %nctaid.x;
	mad.lo.s32 	%r16, %r2, %r15, %r1;
	cvta.to.global.u64 	%rd2, %rd1;
	mul.wide.s32 	%rd3, %r16, 3;
	add.s64 	%rd4, %rd2, %rd3;
	st.global.u8 	[%rd4], %rs1;
	mov.b16 	%rs2, 0;
	st.global.u8 	[%rd4+1], %rs2;
	st.global.u8 	[%rd4+2], %rs2;
$L__BB0_6:
	ret;

}


// ===== COMPILED SASS (sm_100) =====

	.target	sm_100

	.elftype	@"ET_EXEC"


//--------------------- .note.nv.tkinfo           --------------------------
	.section	.note.nv.tkinfo,"",@"SHT_NOTE"
	.sectionflags	@"SHF_NOTE_NV_TKINFO"
	.tkinfo
        /*0018*/ 	.word	0x00000002
        /*0030*/ 	.string	""
        /*0030*/ 	.string	"ptxas"
        /*0030*/ 	.string	"Cuda compilation tools, release 13.0, V13.0.88"
        /*0030*/ 	.string	"Build cuda_13.0.r13.0/compiler.36424714_0"
        /*0030*/ 	.string	"-arch sm_100 -m 64 "



//--------------------- .note.nv.cuinfo           --------------------------
	.section	.note.nv.cuinfo,"",@"SHT_NOTE"
	.sectionflags	@"SHF_NOTE_NV_CUINFO"
        /*0018*/ 	.short	0x0002
        /*001a*/ 	.short	0x0064
        /*001c*/ 	.short	0x0082
	.zero		2


//--------------------- .nv.info                  --------------------------
	.section	.nv.info,"",@"SHT_CUDA_INFO"
	.align	4


	//----- nvinfo : EIATTR_REGCOUNT
	.align		4
        /*0000*/ 	.byte	0x04, 0x2f
        /*0002*/ 	.short	(.L_1 - .L_0)
	.align		4
.L_0:
        /*0004*/ 	.word	index@(_Z5juliaP6uchar3iifi6float2)
        /*0008*/ 	.word	0x00000014


	//----- nvinfo : EIATTR_FRAME_SIZE
	.align		4
.L_1:
        /*000c*/ 	.byte	0x04, 0x11
        /*000e*/ 	.short	(.L_3 - .L_2)
	.align		4
.L_2:
        /*0010*/ 	.word	index@($__internal_1_$__cuda_sm3x_div_rn_noftz_f32_slowpath)
        /*0014*/ 	.word	0x00000000


	//----- nvinfo : EIATTR_FRAME_SIZE
	.align		4
.L_3:
        /*0018*/ 	.byte	0x04, 0x11
        /*001a*/ 	.short	(.L_5 - .L_4)
	.align		4
.L_4:
        /*001c*/ 	.word	index@($__internal_0_$__cuda_sm20_sqrt_rn_f32_slowpath)
        /*0020*/ 	.word	0x00000000


	//----- nvinfo : EIATTR_FRAME_SIZE
	.align		4
.L_5:
        /*0024*/ 	.byte	0x04, 0x11
        /*0026*/ 	.short	(.L_7 - .L_6)
	.align		4
.L_6:
        /*0028*/ 	.word	index@(_Z5juliaP6uchar3iifi6float2)
        /*002c*/ 	.word	0x00000000


	//----- nvinfo : EIATTR_MIN_STACK_SIZE
	.align		4
.L_7:
        /*0030*/ 	.byte	0x04, 0x12
        /*0032*/ 	.short	(.L_9 - .L_8)
	.align		4
.L_8:
        /*0034*/ 	.word	index@(_Z5juliaP6uchar3iifi6float2)
        /*0038*/ 	.word	0x00000000
.L_9:


//--------------------- .nv.compat                --------------------------
	.section	.nv.compat,"",@"SHT_CUDA_COMPAT_INFO"
	.align	4
        /*0000*/ 	.byte	0x02, 0x09, 0x00, 0x00, 0x02, 0x02, 0x01, 0x00, 0x02, 0x05, 0x05, 0x00, 0x03, 0x07, 0x01, 0x01
        /*0010*/ 	.byte	0x02, 0x03, 0x00, 0x00, 0x02, 0x06, 0x01, 0x00, 0x04, 0x0b, 0x08, 0x00, 0x01, 0x00, 0x00, 0x00
        /*0020*/ 	.byte	0x00, 0x00, 0x00, 0x00


//--------------------- .nv.info._Z5juliaP6uchar3iifi6float2 --------------------------
	.section	.nv.info._Z5juliaP6uchar3iifi6float2,"",@"SHT_CUDA_INFO"
	.sectionflags	@""
	.align	4


	//----- nvinfo : EIATTR_CUDA_API_VERSION
	.align		4
        /*0000*/ 	.byte	0x04, 0x37
        /*0002*/ 	.short	(.L_11 - .L_10)
.L_10:
        /*0004*/ 	.word	0x00000082


	//----- nvinfo : EIATTR_KPARAM_INFO
	.align		4
.L_11:
        /*0008*/ 	.byte	0x04, 0x17
        /*000a*/ 	.short	(.L_13 - .L_12)
.L_12:
        /*000c*/ 	.word	0x00000000
        /*0010*/ 	.short	0x0005
        /*0012*/ 	.short	0x0018
        /*0014*/ 	.byte	0x00, 0xf0, 0x21, 0x00


	//----- nvinfo : EIATTR_KPARAM_INFO
	.align		4
.L_13:
        /*0018*/ 	.byte	0x04, 0x17
        /*001a*/ 	.short	(.L_15 - .L_14)
.L_14:
        /*001c*/ 	.word	0x00000000
        /*0020*/ 	.short	0x0004
        /*0022*/ 	.short	0x0014
        /*0024*/ 	.byte	0x00, 0xf0, 0x11, 0x00


	//----- nvinfo : EIATTR_KPARAM_INFO
	.align		4
.L_15:
        /*0028*/ 	.byte	0x04, 0x17
        /*002a*/ 	.short	(.L_17 - .L_16)
.L_16:
        /*002c*/ 	.word	0x00000000
        /*0030*/ 	.short	0x0003
        /*0032*/ 	.short	0x0010
        /*0034*/ 	.byte	0x00, 0xf0, 0x11, 0x00


	//----- nvinfo : EIATTR_KPARAM_INFO
	.align		4
.L_17:
        /*0038*/ 	.byte	0x04, 0x17
        /*003a*/ 	.short	(.L_19 - .L_18)
.L_18:
        /*003c*/ 	.word	0x00000000
        /*0040*/ 	.short	0x0002
        /*0042*/ 	.short	0x000c
        /*0044*/ 	.byte	0x00, 0xf0, 0x11, 0x00


	//----- nvinfo : EIATTR_KPARAM_INFO
	.align		4
.L_19:
        /*0048*/ 	.byte	0x04, 0x17
        /*004a*/ 	.short	(.L_21 - .L_20)
.L_20:
        /*004c*/ 	.word	0x00000000
        /*0050*/ 	.short	0x0001
        /*0052*/ 	.short	0x0008
        /*0054*/ 	.byte	0x00, 0xf0, 0x11, 0x00


	//----- nvinfo : EIATTR_KPARAM_INFO
	.align		4
.L_21:
        /*0058*/ 	.byte	0x04, 0x17
        /*005a*/ 	.short	(.L_23 - .L_22)
.L_22:
        /*005c*/ 	.word	0x00000000
        /*0060*/ 	.short	0x0000
        /*0062*/ 	.short	0x0000
        /*0064*/ 	.byte	0x00, 0xf5, 0x21, 0x00


	//----- nvinfo : EIATTR_SPARSE_MMA_MASK
	.align		4
.L_23:
        /*0068*/ 	.byte	0x03, 0x50
        /*006a*/ 	.short	0x0000


	//----- nvinfo : EIATTR_MAXREG_COUNT
	.align		4
        /*006c*/ 	.byte	0x03, 0x1b
        /*006e*/ 	.short	0x00ff


	//----- nvinfo : EIATTR_MERCURY_ISA_VERSION
	.align		4
        /*0070*/ 	.byte	0x03, 0x5f
        /*0072*/ 	.short	0x0101


	//----- nvinfo : EIATTR_VRC_CTA_INIT_COUNT
	.align		4
        /*0074*/ 	.byte	0x02, 0x4a
	.zero		1
	.zero		1


	//----- nvinfo : EIATTR_EXIT_INSTR_OFFSETS
	.align		4
        /*0078*/ 	.byte	0x04, 0x1c
        /*007a*/ 	.short	(.L_25 - .L_24)


	//   ....[0]....
.L_24:
        /*007c*/ 	.word	0x00000060


	//   ....[1]....
        /*0080*/ 	.word	0x000006a0


	//----- nvinfo : EIATTR_CRS_STACK_SIZE
	.align		4
.L_25:
        /*0084*/ 	.byte	0x04, 0x1e
        /*0086*/ 	.short	(.L_27 - .L_26)
.L_26:
        /*0088*/ 	.word	0x00000000


	//----- nvinfo : EIATTR_CBANK_PARAM_SIZE
	.align		4
.L_27:
        /*008c*/ 	.byte	0x03, 0x19
        /*008e*/ 	.short	0x0020


	//----- nvinfo : EIATTR_PARAM_CBANK
	.align		4
        /*0090*/ 	.byte	0x04, 0x0a
        /*0092*/ 	.short	(.L_29 - .L_28)
	.align		4
.L_28:
        /*0094*/ 	.word	index@(.nv.constant0._Z5juliaP6uchar3iifi6float2)
        /*0098*/ 	.short	0x0380
        /*009a*/ 	.short	0x0020


	//----- nvinfo : EIATTR_SW_WAR
	.align		4
.L_29:
        /*009c*/ 	.byte	0x04, 0x36
        /*009e*/ 	.short	(.L_31 - .L_30)
.L_30:
        /*00a0*/ 	.word	0x00000008
.L_31:


//--------------------- .nv.callgraph             --------------------------
	.section	.nv.callgraph,"",@"SHT_CUDA_CALLGRAPH"
	.align	4
	.sectionentsize	8
	.align		4
        /*0000*/ 	.word	0x00000000
	.align		4
        /*0004*/ 	.word	0xffffffff
	.align		4
        /*0008*/ 	.word	0x00000000
	.align		4
        /*000c*/ 	.word	0xfffffffe
	.align		4
        /*0010*/ 	.word	0x00000000
	.align		4
        /*0014*/ 	.word	0xfffffffd
	.align		4
        /*0018*/ 	.word	0x00000000
	.align		4
        /*001c*/ 	.word	0xfffffffc


//--------------------- .text._Z5juliaP6uchar3iifi6float2 --------------------------
	.section	.text._Z5juliaP6uchar3iifi6float2,"ax",@progbits
	.align	128
        .global         _Z5juliaP6uchar3iifi6float2
        .type           _Z5juliaP6uchar3iifi6float2,@function
        .size           _Z5juliaP6uchar3iifi6float2,(.L_x_18 - _Z5juliaP6uchar3iifi6float2)
        .other          _Z5juliaP6uchar3iifi6float2,@"STO_CUDA_ENTRY STV_DEFAULT"
_Z5juliaP6uchar3iifi6float2:
.text._Z5juliaP6uchar3iifi6float2:
[----:B------:R-:W-:Y:S01]  /*0000*/  LDC R1, c[0x0][0x37c] ;  /* 0x0000df00ff017b82 */ /* 0x000fe20000000800 */
[----:B------:R-:W0:Y:S07]  /*0010*/  S2R R4, SR_CTAID.Y ;  /* 0x0000000000047919 */ /* 0x000e2e0000002600 */
[----:B------:R-:W0:Y:S08]  /*0020*/  LDC.64 R2, c[0x0][0x388] ;  /* 0x0000e200ff027b82 */ /* 0x000e300000000a00 */
[----:B------:R-:W1:Y:S01]  /*0030*/  S2UR UR6, SR_CTAID.X ;  /* 0x00000000000679c3 */ /* 0x000e620000002500 */
[----:B0-----:R-:W-:-:S04]  /*0040*/  ISETP.GE.AND P0, PT, R4, R3, PT ;  /* 0x000000030400720c */ /* 0x001fc80003f06270 */
[----:B-1----:R-:W-:-:S13]  /*0050*/  ISETP.LE.OR P0, PT, R2, UR6, P0 ;  /* 0x0000000602007c0c */ /* 0x002fda0008703670 */
[----:B------:R-:W-:Y:S05]  /*0060*/  @P0 EXIT ;  /* 0x000000000000094d */ /* 0x000fea0003800000 */
[----:B------:R-:W-:Y:S01]  /*0070*/  SHF.R.U32.HI R0, RZ, 0x1, R2 ;  /* 0x00000001ff007819 */ /* 0x000fe20000011602 */
[----:B------:R-:W0:Y:S03]  /*0080*/  LDCU UR4, c[0x0][0x390] ;  /* 0x00007200ff0477ac */ /* 0x000e260008000800 */
[----:B------:R-:W-:Y:S01]  /*0090*/  I2FP.F32.U32 R3, R0 ;  /* 0x0000000000037245 */ /* 0x000fe20000201000 */
[----:B------:R-:W-:-:S03]  /*00a0*/  VIADD R0, R0, -UR6 ;  /* 0x8000000600007c36 */ /* 0x000fc60008000000 */
[----:B------:R-:W1:Y:S02]  /*00b0*/  MUFU.RCP R2, R3 ;  /* 0x0000000300027308 */ /* 0x000e640000001000 */
[----:B------:R-:W-:-:S05]  /*00c0*/  I2FP.F32.S32 R0, R0 ;  /* 0x0000000000007245 */ /* 0x000fca0000201400 */
[----:B0-----:R-:W-:-:S04]  /*00d0*/  FMUL R0, R0, UR4 ;  /* 0x0000000400007c20 */ /* 0x001fc80008400000 */
[----:B------:R-:W0:Y:S01]  /*00e0*/  FCHK P0, R0, R3 ;  /* 0x0000000300007302 */ /* 0x000e220000000000 */
[----:B-1----:R-:W-:-:S04]  /*00f0*/  FFMA R5, -R3, R2, 1 ;  /* 0x3f80000003057423 */ /* 0x002fc80000000102 */
[----:B------:R-:W-:-:S04]  /*0100*/  FFMA R5, R2, R5, R2 ;  /* 0x0000000502057223 */ /* 0x000fc80000000002 */
[----:B------:R-:W-:-:S04]  /*0110*/  FFMA R2, R0, R5, RZ ;  /* 0x0000000500027223 */ /* 0x000fc800000000ff */
[----:B------:R-:W-:-:S04]  /*0120*/  FFMA R6, -R3, R2, R0 ;  /* 0x0000000203067223 */ /* 0x000fc80000000100 */
[----:B------:R-:W-:Y:S01]  /*0130*/  FFMA R5, R5, R6, R2 ;  /* 0x0000000605057223 */ /* 0x000fe20000000002 */
[----:B0-----:R-:W-:Y:S06]  /*0140*/  @!P0 BRA `(.L_x_0) ;  /* 0x00000000000c8947 */ /* 0x001fec0003800000 */
[----:B------:R-:W-:-:S07]  /*0150*/  MOV R8, 0x170 ;  /* 0x0000017000087802 */ /* 0x000fce0000000f00 */
[----:B------:R-:W-:Y:S05]  /*0160*/  CALL.REL.NOINC `($__internal_1_$__cuda_sm3x_div_rn_noftz_f32_slowpath) ;  /* 0x0000000400ac7944 */ /* 0x000fea0003c00000 */
[----:B------:R-:W-:-:S07]  /*0170*/  IMAD.MOV.U32 R5, RZ, RZ, R2 ;  /* 0x000000ffff057224 */ /* 0x000fce00078e0002 */
.L_x_0:
[----:B------:R-:W0:Y:S01]  /*0180*/  LDCU UR4, c[0x0][0x38c] ;  /* 0x00007180ff0477ac */ /* 0x000e220008000800 */
[----:B------:R-:W1:Y:S01]  /*0190*/  LDCU UR5, c[0x0][0x390] ;  /* 0x00007200ff0577ac */ /* 0x000e620008000800 */
[----:B0-----:R-:W-:-:S06]  /*01a0*/  USHF.R.U32.HI UR4, URZ, 0x1, UR4 ;  /* 0x00000001ff047899 */ /* 0x001fcc0008011604 */
[----:B------:R-:W-:Y:S02]  /*01b0*/  I2FP.F32.U32 R3, UR4 ;  /* 0x0000000400037c45 */ /* 0x000fe40008201000 */
[----:B------:R-:W-:Y:S02]  /*01c0*/  IADD3 R0, PT, PT, -R4, UR4, RZ ;  /* 0x0000000404007c10 */ /* 0x000fe4000fffe1ff */
[----:B------:R-:W0:Y:S02]  /*01d0*/  MUFU.RCP R2, R3 ;  /* 0x0000000300027308 */ /* 0x000e240000001000 */
[----:B------:R-:W-:-:S05]  /*01e0*/  I2FP.F32.S32 R0, R0 ;  /* 0x0000000000007245 */ /* 0x000fca0000201400 */
[----:B-1----:R-:W-:-:S04]  /*01f0*/  FMUL R0, R0, UR5 ;  /* 0x0000000500007c20 */ /* 0x002fc80008400000 */
[----:B------:R-:W1:Y:S01]  /*0200*/  FCHK P0, R0, R3 ;  /* 0x0000000300007302 */ /* 0x000e620000000000 */
[----:B0-----:R-:W-:-:S04]  /*0210*/  FFMA R7, -R3, R2, 1 ;  /* 0x3f80000003077423 */ /* 0x001fc80000000102 */
[----:B------:R-:W-:-:S04]  /*0220*/  FFMA R7, R2, R7, R2 ;  /* 0x0000000702077223 */ /* 0x000fc80000000002 */
[----:B------:R-:W-:-:S04]  /*0230*/  FFMA R2, R0, R7, RZ ;  /* 0x0000000700027223 */ /* 0x000fc800000000ff */
[----:B------:R-:W-:-:S04]  /*0240*/  FFMA R6, -R3, R2, R0 ;  /* 0x0000000203067223 */ /* 0x000fc80000000100 */
[----:B------:R-:W-:Y:S01]  /*0250*/  FFMA R6, R7, R6, R2 ;  /* 0x0000000607067223 */ /* 0x000fe20000000002 */
[----:B-1----:R-:W-:Y:S06]  /*0260*/  @!P0 BRA `(.L_x_1) ;  /* 0x00000000000c8947 */ /* 0x002fec0003800000 */
[----:B------:R-:W-:-:S07]  /*0270*/  MOV R8, 0x290 ;  /* 0x0000029000087802 */ /* 0x000fce0000000f00 */
[----:B------:R-:W-:Y:S05]  /*0280*/  CALL.REL.NOINC `($__internal_1_$__cuda_sm3x_div_rn_noftz_f32_slowpath) ;  /* 0x0000000400647944 */ /* 0x000fea0003c00000 */
[----:B------:R-:W-:-:S07]  /*0290*/  IMAD.MOV.U32 R6, RZ, RZ, R2 ;  /* 0x000000ffff067224 */ /* 0x000fce00078e0002 */
.L_x_1:
[----:B------:R-:W0:Y:S01]  /*02a0*/  LDCU UR4, c[0x0][0x394] ;  /* 0x00007280ff0477ac */ /* 0x000e220008000800 */
[----:B------:R-:W1:Y:S01]  /*02b0*/  LDCU.64 UR8, c[0x0][0x358] ;  /* 0x00006b00ff0877ac */ /* 0x000e620008000a00 */
[----:B0-----:R-:W-:-:S03]  /*02c0*/  UISETP.GE.AND UP0, UPT, UR4, 0x1, UPT ;  /* 0x000000010400788c */ /* 0x001fc6000bf06270 */
[----:B------:R-:W-:-:S06]  /*02d0*/  UMOV UR4, URZ ;  /* 0x000000ff00047c82 */ /* 0x000fcc0008000000 */
[----:B-1----:R-:W-:Y:S05]  /*02e0*/  BRA.U !UP0, `(.L_x_2) ;  /* 0x0000000108c47547 */ /* 0x002fea000b800000 */
[----:B------:R-:W0:Y:S01]  /*02f0*/  LDCU UR7, c[0x0][0x394] ;  /* 0x00007280ff0777ac */ /* 0x000e220008000800 */
[----:B------:R-:W1:Y:S01]  /*0300*/  LDCU.64 UR10, c[0x0][0x398] ;  /* 0x00007300ff0a77ac */ /* 0x000e620008000a00 */
[----:B------:R-:W-:-:S05]  /*0310*/  UMOV UR5, URZ ;  /* 0x000000ff00057c82 */ /* 0x000fca0008000000 */
.L_x_6:
[C---:B------:R-:W-:Y:S01]  /*0320*/  FMUL R3, R6.reuse, R5 ;  /* 0x0000000506037220 */ /* 0x040fe20000400000 */
[----:B------:R-:W-:-:S03]  /*0330*/  FMUL R0, R6, R6 ;  /* 0x0000000606007220 */ /* 0x000fc60000400000 */
[-C--:B------:R-:W-:Y:S01]  /*0340*/  FFMA R6, R6, R5.reuse, R3 ;  /* 0x0000000506067223 */ /* 0x080fe20000000003 */
[----:B------:R-:W-:-:S03]  /*0350*/  FFMA R5, R5, R5, -R0 ;  /* 0x0000000505057223 */ /* 0x000fc60000000800 */
[----:B-1----:R-:W-:Y:S01]  /*0360*/  FADD R6, R6, UR11 ;  /* 0x0000000b06067e21 */ /* 0x002fe20008000000 */
[----:B------:R-:W-:-:S05]  /*0370*/  FADD R5, R5, UR10 ;  /* 0x0000000a05057e21 */ /* 0x000fca0008000000 */
[----:B------:R-:W-:-:S04]  /*0380*/  FSETP.GT.AND P0, PT, |R5|, |R6|, PT ;  /* 0x400000060500720b */ /* 0x000fc80003f04200 */
[----:B------:R-:W-:Y:S02]  /*0390*/  FSEL R3, |R5|, |R6|, P0 ;  /* 0x4000000605037208 */ /* 0x000fe40000000200 */
[----:B------:R-:W-:Y:S02]  /*03a0*/  FSEL R0, |R6|, |R5|, P0 ;  /* 0x4000000506007208 */ /* 0x000fe40000000200 */
[----:B------:R-:W1:Y:S08]  /*03b0*/  MUFU.RCP R2, R3 ;  /* 0x0000000300027308 */ /* 0x000e700000001000 */
[----:B------:R-:W2:Y:S01]  /*03c0*/  FCHK P0, R0, R3 ;  /* 0x0000000300007302 */ /* 0x000ea20000000000 */
[----:B-1----:R-:W-:-:S04]  /*03d0*/  FFMA R7, -R3, R2, 1 ;  /* 0x3f80000003077423 */ /* 0x002fc80000000102 */
[----:B------:R-:W-:-:S04]  /*03e0*/  FFMA R7, R2, R7, R2 ;  /* 0x0000000702077223 */ /* 0x000fc80000000002 */
[----:B------:R-:W-:-:S04]  /*03f0*/  FFMA R2, R0, R7, RZ ;  /* 0x0000000700027223 */ /* 0x000fc800000000ff */
[----:B------:R-:W-:-:S04]  /*0400*/  FFMA R8, -R3, R2, R0 ;  /* 0x0000000203087223 */ /* 0x000fc80000000100 */
[----:B------:R-:W-:Y:S01]  /*0410*/  FFMA R2, R7, R8, R2 ;  /* 0x0000000807027223 */ /* 0x000fe20000000002 */
[----:B--2---:R-:W-:Y:S06]  /*0420*/  @!P0 BRA `(.L_x_3) ;  /* 0x0000000000088947 */ /* 0x004fec0003800000 */
[----:B------:R-:W-:-:S07]  /*0430*/  MOV R8, 0x450 ;  /* 0x0000045000087802 */ /* 0x000fce0000000f00 */
[----:B0-----:R-:W-:Y:S05]  /*0440*/  CALL.REL.NOINC `($__internal_1_$__cuda_sm3x_div_rn_noftz_f32_slowpath) ;  /* 0x0000000000f47944 */ /* 0x001fea0003c00000 */
.L_x_3:
[----:B------:R-:W-:-:S04]  /*0450*/  FFMA R7, R2, R2, 1 ;  /* 0x3f80000002077423 */ /* 0x000fc80000000002 */
[----:B------:R-:W-:Y:S01]  /*0460*/  VIADD R2, R7, 0xf3000000 ;  /* 0xf300000007027836 */ /* 0x000fe20000000000 */
[----:B------:R1:W2:Y:S04]  /*0470*/  MUFU.RSQ R8, R7 ;  /* 0x0000000700087308 */ /* 0x0002a80000001400 */
[----:B------:R-:W-:-:S13]  /*0480*/  ISETP.GT.U32.AND P0, PT, R2, 0x727fffff, PT ;  /* 0x727fffff0200780c */ /* 0x000fda0003f04070 */
[----:B-12---:R-:W-:Y:S05]  /*0490*/  @!P0 BRA `(.L_x_4) ;  /* 0x0000000000108947 */ /* 0x006fea0003800000 */
[----:B------:R-:W-:-:S07]  /*04a0*/  MOV R10, 0x4c0 ;  /* 0x000004c0000a7802 */ /* 0x000fce0000000f00 */
[----:B0-----:R-:W-:Y:S05]  /*04b0*/  CALL.REL.NOINC `($__internal_0_$__cuda_sm20_sqrt_rn_f32_slowpath) ;  /* 0x00000000007c7944 */ /* 0x001fea0003c00000 */
[----:B------:R-:W-:Y:S01]  /*04c0*/  IMAD.MOV.U32 R2, RZ, RZ, R7 ;  /* 0x000000ffff027224 */ /* 0x000fe200078e0007 */
[----:B------:R-:W-:Y:S06]  /*04d0*/  BRA `(.L_x_5) ;  /* 0x0000000000107947 */ /* 0x000fec0003800000 */
.L_x_4:
[----:B------:R-:W-:Y:S01]  /*04e0*/  FMUL.FTZ R2, R7, R8 ;  /* 0x0000000807027220 */ /* 0x000fe20000410000 */
[----:B------:R-:W-:-:S03]  /*04f0*/  FMUL.FTZ R8, R8, 0.5 ;  /* 0x3f00000008087820 */ /* 0x000fc60000410000 */
[----:B------:R-:W-:-:S04]  /*0500*/  FFMA R7, -R2, R2, R7 ;  /* 0x0000000202077223 */ /* 0x000fc80000000107 */
[----:B------:R-:W-:-:S07]  /*0510*/  FFMA R2, R7, R8, R2 ;  /* 0x0000000807027223 */ /* 0x000fce0000000002 */
.L_x_5:
[----:B------:R-:W-:Y:S01]  /*0520*/  FSETP.GT.AND P1, PT, R0, 3.40282346638528859812e+38, PT ;  /* 0x7f7fffff0000780b */ /* 0x000fe20003f24000 */
[----:B------:R-:W-:Y:S01]  /*0530*/  FADD R7, |R5|, |R6| ;  /* 0x4000000605077221 */ /* 0x000fe20000000200 */
[C---:B------:R-:W-:Y:S01]  /*0540*/  FMUL R2, R3.reuse, R2 ;  /* 0x0000000203027220 */ /* 0x040fe20000400000 */
[C---:B------:R-:W-:Y:S01]  /*0550*/  FSETP.GT.AND P0, PT, R3.reuse, 3.40282346638528859812e+38, PT ;  /* 0x7f7fffff0300780b */ /* 0x040fe20003f04000 */
[----:B------:R-:W-:Y:S01]  /*0560*/  UMOV UR4, UR5 ;  /* 0x0000000500047c82 */ /* 0x000fe20008000000 */
[----:B------:R-:W-:Y:S02]  /*0570*/  FSETP.NEU.AND P2, PT, R3, RZ, PT ;  /* 0x000000ff0300720b */ /* 0x000fe40003f4d000 */
[----:B------:R-:W-:-:S06]  /*0580*/  FSEL R2, R7, R2, P0 ;  /* 0x0000000207027208 */ /* 0x000fcc0000000000 */
[----:B------:R-:W-:-:S04]  /*0590*/  @!P1 FSEL R7, R7, R2, !P2 ;  /* 0x0000000207079208 */ /* 0x000fc80005000000 */
[----:B------:R-:W-:-:S13]  /*05a0*/  FSETP.GT.AND P0, PT, R7, 10, PT ;  /* 0x412000000700780b */ /* 0x000fda0003f04000 */
[----:B------:R-:W-:Y:S05]  /*05b0*/  @P0 BRA `(.L_x_2) ;  /* 0x0000000000100947 */ /* 0x000fea0003800000 */
[----:B------:R-:W-:-:S04]  /*05c0*/  UIADD3 UR5, UPT, UPT, UR5, 0x1, URZ ;  /* 0x0000000105057890 */ /* 0x000fc8000fffe0ff */
[----:B0-----:R-:W-:-:S09]  /*05d0*/  UISETP.NE.AND UP0, UPT, UR5, UR7, UPT ;  /* 0x000000070500728c */ /* 0x001fd2000bf05270 */
[----:B------:R-:W-:Y:S05]  /*05e0*/  BRA.U UP0, `(.L_x_6) ;  /* 0xfffffffd004c7547 */ /* 0x000fea000b83ffff */
[----:B------:R-:W1:Y:S02]  /*05f0*/  LDCU UR4, c[0x0][0x394] ;  /* 0x00007280ff0477ac */ /* 0x000e640008000800 */
.L_x_2:
[----:B------:R-:W2:Y:S08]  /*0600*/  LDC R5, c[0x0][0x370] ;  /* 0x0000dc00ff057b82 */ /* 0x000eb00000000800 */
[----:B------:R-:W1:Y:S08]  /*0610*/  LDC R0, c[0x0][0x394] ;  /* 0x0000e500ff007b82 */ /* 0x000e700000000800 */
[----:B------:R-:W3:Y:S01]  /*0620*/  LDC.64 R2, c[0x0][0x380] ;  /* 0x0000e000ff027b82 */ /* 0x000ee20000000a00 */
[----:B--2---:R-:W-:Y:S01]  /*0630*/  IMAD R5, R4, R5, UR6 ;  /* 0x0000000604057e24 */ /* 0x004fe2000f8e0205 */
[----:B-1----:R-:W-:-:S03]  /*0640*/  ISETP.NE.AND P0, PT, R0, UR4, PT ;  /* 0x0000000400007c0c */ /* 0x002fc6000bf05270 */
[----:B---3--:R-:W-:Y:S01]  /*0650*/  IMAD.WIDE R2, R5, 0x3, R2 ;  /* 0x0000000305027825 */ /* 0x008fe200078e0202 */
[----:B------:R-:W-:-:S04]  /*0660*/  SEL R5, RZ, 0xffffffff, P0 ;  /* 0xffffffffff057807 */ /* 0x000fc80000000000 */
[----:B------:R-:W-:Y:S04]  /*0670*/  STG.E.U8 desc[UR8][R2.64+0x1], RZ ;  /* 0x000001ff02007986 */ /* 0x000fe8000c101108 */
[----:B------:R-:W-:Y:S04]  /*0680*/  STG.E.U8 desc[UR8][R2.64], R5 ;  /* 0x0000000502007986 */ /* 0x000fe8000c101108 */
[----:B------:R-:W-:Y:S01]  /*0690*/  STG.E.U8 desc[UR8][R2.64+0x2], RZ ;  /* 0x000002ff02007986 */ /* 0x000fe2000c101108 */
[----:B0-----:R-:W-:Y:S05]  /*06a0*/  EXIT ;  /* 0x000000000000794d */ /* 0x001fea0003800000 */
        .weak           $__internal_0_$__cuda_sm20_sqrt_rn_f32_slowpath
        .type           $__internal_0_$__cuda_sm20_sqrt_rn_f32_slowpath,@function
        .size           $__internal_0_$__cuda_sm20_sqrt_rn_f32_slowpath,($__internal_1_$__cuda_sm3x_div_rn_noftz_f32_slowpath - $__internal_0_$__cuda_sm20_sqrt_rn_f32_slowpath)
$__internal_0_$__cuda_sm20_sqrt_rn_f32_slowpath:
[----:B------:R-:W-:-:S13]  /*06b0*/  LOP3.LUT P0, RZ, R7, 0x7fffffff, RZ, 0xc0, !PT ;  /* 0x7fffffff07ff7812 */ /* 0x000fda000780c0ff */
[----:B------:R-:W-:Y:S05]  /*06c0*/  @!P0 BRA `(.L_x_7) ;  /* 0x0000000000488947 */ /* 0x000fea0003800000 */
[----:B------:R-:W-:Y:S02]  /*06d0*/  FSETP.GEU.FTZ.AND P0, PT, R7, RZ, PT ;  /* 0x000000ff0700720b */ /* 0x000fe40003f1e000 */
[----:B------:R-:W-:-:S11]  /*06e0*/  MOV R2, R7 ;  /* 0x0000000700027202 */ /* 0x000fd60000000f00 */
[----:B------:R-:W-:Y:S01]  /*06f0*/  @!P0 IMAD.MOV.U32 R7, RZ, RZ, 0x7fffffff ;  /* 0x7fffffffff078424 */ /* 0x000fe200078e00ff */
[----:B------:R-:W-:Y:S06]  /*0700*/  @!P0 BRA `(.L_x_7) ;  /* 0x0000000000388947 */ /* 0x000fec0003800000 */
[----:B------:R-:W-:-:S13]  /*0710*/  FSETP.GTU.FTZ.AND P0, PT, |R2|, +INF , PT ;  /* 0x7f8000000200780b */ /* 0x000fda0003f1c200 */
[----:B------:R-:W-:Y:S01]  /*0720*/  @P0 FADD.FTZ R7, R2, 1 ;  /* 0x3f80000002070421 */ /* 0x000fe20000010000 */
[----:B------:R-:W-:Y:S06]  /*0730*/  @P0 BRA `(.L_x_7) ;  /* 0x00000000002c0947 */ /* 0x000fec0003800000 */
[----:B------:R-:W-:-:S13]  /*0740*/  FSETP.NEU.FTZ.AND P0, PT, |R2|, +INF , PT ;  /* 0x7f8000000200780b */ /* 0x000fda0003f1d200 */
[----:B------:R-:W-:Y:S01]  /*0750*/  @!P0 IMAD.MOV.U32 R7, RZ, RZ, R2 ;  /* 0x000000ffff078224 */ /* 0x000fe200078e0002 */
[----:B------:R-:W-:Y:S06]  /*0760*/  @!P0 BRA `(.L_x_7) ;  /* 0x0000000000208947 */ /* 0x000fec0003800000 */
[----:B------:R-:W-:-:S04]  /*0770*/  FFMA R2, R2, 1.84467440737095516160e+19, RZ ;  /* 0x5f80000002027823 */ /* 0x000fc800000000ff */
[----:B------:R-:W0:Y:S02]  /*0780*/  MUFU.RSQ R7, R2 ;  /* 0x0000000200077308 */ /* 0x000e240000001400 */
[----:B0-----:R-:W-:Y:S01]  /*0790*/  FMUL.FTZ R9, R2, R7 ;  /* 0x0000000702097220 */ /* 0x001fe20000410000 */
[----:B------:R-:W-:-:S03]  /*07a0*/  FMUL.FTZ R7, R7, 0.5 ;  /* 0x3f00000007077820 */ /* 0x000fc60000410000 */
[----:B------:R-:W-:-:S04]  /*07b0*/  FADD.FTZ R8, -R9, -RZ ;  /* 0x800000ff09087221 */ /* 0x000fc80000010100 */
[----:B------:R-:W-:-:S04]  /*07c0*/  FFMA R8, R9, R8, R2 ;  /* 0x0000000809087223 */ /* 0x000fc80000000002 */
[----:B------:R-:W-:-:S04]  /*07d0*/  FFMA R7, R8, R7, R9 ;  /* 0x0000000708077223 */ /* 0x000fc80000000009 */
[----:B------:R-:W-:-:S07]  /*07e0*/  FMUL.FTZ R7, R7, 2.3283064365386962891e-10 ;  /* 0x2f80000007077820 */ /* 0x000fce0000410000 */
.L_x_7:
[----:B------:R-:W-:Y:S02]  /*07f0*/  IMAD.MOV.U32 R8, RZ, RZ, R10 ;  /* 0x000000ffff087224 */ /* 0x000fe400078e000a */
[----:B------:R-:W-:-:S04]  /*0800*/  IMAD.MOV.U32 R9, RZ, RZ, 0x0 ;  /* 0x00000000ff097424 */ /* 0x000fc800078e00ff */
[----:B------:R-:W-:Y:S05]  /*0810*/  RET.REL.NODEC R8 `(_Z5juliaP6uchar3iifi6float2) ;  /* 0xfffffff408f87950 */ /* 0x000fea0003c3ffff */
        .weak           $__internal_1_$__cuda_sm3x_div_rn_noftz_f32_slowpath
        .type           $__internal_1_$__cuda_sm3x_div_rn_noftz_f32_slowpath,@function
        .size           $__internal_1_$__cuda_sm3x_div_rn_noftz_f32_slowpath,(.L_x_18 - $__internal_1_$__cuda_sm3x_div_rn_noftz_f32_slowpath)
$__internal_1_$__cuda_sm3x_div_rn_noftz_f32_slowpath:
[--C-:B------:R-:W-:Y:S01]  /*0820*/  SHF.R.U32.HI R9, RZ, 0x17, R3.reuse ;  /* 0x00000017ff097819 */ /* 0x100fe20000011603 */
[----:B------:R-:W-:Y:S01]  /*0830*/  IMAD.MOV.U32 R11, RZ, RZ, R3 ;  /* 0x000000ffff0b7224 */ /* 0x000fe200078e0003 */
[--C-:B------:R-:W-:Y:S02]  /*0840*/  SHF.R.U32.HI R2, RZ, 0x17, R0.reuse ;  /* 0x00000017ff027819 */ /* 0x100fe40000011600 */
[----:B------:R-:W-:Y:S02]  /*0850*/  LOP3.LUT R9, R9, 0xff, RZ, 0xc0, !PT ;  /* 0x000000ff09097812 */ /* 0x000fe400078ec0ff */
[----:B------:R-:W-:Y:S01]  /*0860*/  LOP3.LUT R14, R2, 0xff, RZ, 0xc0, !PT ;  /* 0x000000ff020e7812 */ /* 0x000fe200078ec0ff */
[----:B------:R-:W-:Y:S01]  /*0870*/  IMAD.MOV.U32 R2, RZ, RZ, R0 ;  /* 0x000000ffff027224 */ /* 0x000fe200078e0000 */
[----:B------:R-:W-:-:S03]  /*0880*/  IADD3 R12, PT, PT, R9, -0x1, RZ ;  /* 0xffffffff090c7810 */ /* 0x000fc60007ffe0ff */
[----:B------:R-:W-:Y:S01]  /*0890*/  VIADD R10, R14, 0xffffffff ;  /* 0xffffffff0e0a7836 */ /* 0x000fe20000000000 */
[----:B------:R-:W-:-:S04]  /*08a0*/  ISETP.GT.U32.AND P0, PT, R12, 0xfd, PT ;  /* 0x000000fd0c00780c */ /* 0x000fc80003f04070 */
[----:B------:R-:W-:-:S13]  /*08b0*/  ISETP.GT.U32.OR P0, PT, R10, 0xfd, P0 ;  /* 0x000000fd0a00780c */ /* 0x000fda0000704470 */
[----:B------:R-:W-:Y:S01]  /*08c0*/  @!P0 IMAD.MOV.U32 R7, RZ, RZ, RZ ;  /* 0x000000ffff078224 */ /* 0x000fe200078e00ff */
[----:B------:R-:W-:Y:S06]  /*08d0*/  @!P0 BRA `(.L_x_8) ;  /* 0x00000000005c8947 */ /* 0x000fec0003800000 */
[----:B------:R-:W-:Y:S02]  /*08e0*/  FSETP.GTU.FTZ.AND P0, PT, |R0|, +INF , PT ;  /* 0x7f8000000000780b */ /* 0x000fe40003f1c200 */
[----:B------:R-:W-:-:S04]  /*08f0*/  FSETP.GTU.FTZ.AND P1, PT, |R3|, +INF , PT ;  /* 0x7f8000000300780b */ /* 0x000fc80003f3c200 */
[----:B------:R-:W-:-:S13]  /*0900*/  PLOP3.LUT P0, PT, P0, P1, PT, 0xf8, 0x8f ;  /* 0x00000000008f781c */ /* 0x000fda0000703f70 */
[----:B------:R-:W-:Y:S05]  /*0910*/  @P0 BRA `(.L_x_9) ;  /* 0x0000000400440947 */ /* 0x000fea0003800000 */
[----:B------:R-:W-:-:S13]  /*0920*/  LOP3.LUT P0, RZ, R11, 0x7fffffff, R2, 0xc8, !PT ;  /* 0x7fffffff0bff7812 */ /* 0x000fda000780c802 */
[----:B------:R-:W-:Y:S05]  /*0930*/  @!P0 BRA `(.L_x_10) ;  /* 0x0000000400348947 */ /* 0x000fea0003800000 */
[C---:B------:R-:W-:Y:S02]  /*0940*/  FSETP.NEU.FTZ.AND P2, PT, |R0|.reuse, +INF , PT ;  /* 0x7f8000000000780b */ /* 0x040fe40003f5d200 */
[----:B------:R-:W-:Y:S02]  /*0950*/  FSETP.NEU.FTZ.AND P1, PT, |R3|, +INF , PT ;  /* 0x7f8000000300780b */ /* 0x000fe40003f3d200 */
[----:B------:R-:W-:-:S11]  /*0960*/  FSETP.NEU.FTZ.AND P0, PT, |R0|, +INF , PT ;  /* 0x7f8000000000780b */ /* 0x000fd60003f1d200 */
[----:B------:R-:W-:Y:S05]  /*0970*/  @!P1 BRA !P2, `(.L_x_10) ;  /* 0x0000000400249947 */ /* 0x000fea0005000000 */
[----:B------:R-:W-:-:S04]  /*0980*/  LOP3.LUT P2, RZ, R2, 0x7fffffff, RZ, 0xc0, !PT ;  /* 0x7fffffff02ff7812 */ /* 0x000fc8000784c0ff */
[----:B------:R-:W-:-:S13]  /*0990*/  PLOP3.LUT P1, PT, P1, P2, PT, 0x2f, 0xf2 ;  /* 0x0000000000f2781c */ /* 0x000fda0000f24577 */
[----:B------:R-:W-:Y:S05]  /*09a0*/  @P1 BRA `(.L_x_11) ;  /* 0x0000000400101947 */ /* 0x000fea0003800000 */
[----:B------:R-:W-:-:S04]  /*09b0*/  LOP3.LUT P1, RZ, R11, 0x7fffffff, RZ, 0xc0, !PT ;  /* 0x7fffffff0bff7812 */ /* 0x000fc8000782c0ff */
[----:B------:R-:W-:-:S13]  /*09c0*/  PLOP3.LUT P0, PT, P0, P1, PT, 0x2f, 0xf2 ;  /* 0x0000000000f2781c */ /* 0x000fda0000702577 */
[----:B------:R-:W-:Y:S05]  /*09d0*/  @P0 BRA `(.L_x_12) ;  /* 0x0000000000f80947 */ /* 0x000fea0003800000 */
[----:B------:R-:W-:Y:S02]  /*09e0*/  ISETP.GE.AND P0, PT, R10, RZ, PT ;  /* 0x000000ff0a00720c */ /* 0x000fe40003f06270 */
[----:B------:R-:W-:-:S11]  /*09f0*/  ISETP.GE.AND P1, PT, R12, RZ, PT ;  /* 0x000000ff0c00720c */ /* 0x000fd60003f26270 */
[----:B------:R-:W-:Y:S01]  /*0a00*/  @P0 MOV R7, RZ ;  /* 0x000000ff00070202 */ /* 0x000fe20000000f00 */
[----:B------:R-:W-:Y:S02]  /*0a10*/  @!P0 IMAD.MOV.U32 R7, RZ, RZ, -0x40 ;  /* 0xffffffc0ff078424 */ /* 0x000fe400078e00ff */
[----:B------:R-:W-:Y:S01]  /*0a20*/  @!P0 FFMA R2, R0, 1.84467440737095516160e+19, RZ ;  /* 0x5f80000000028823 */ /* 0x000fe200000000ff */
[----:B------:R-:W-:Y:S01]  /*0a30*/  @!P1 FFMA R11, R3, 1.84467440737095516160e+19, RZ ;  /* 0x5f800000030b9823 */ /* 0x000fe200000000ff */
[----:B------:R-:W-:-:S07]  /*0a40*/  @!P1 VIADD R7, R7, 0x40 ;  /* 0x0000004007079836 */ /* 0x000fce0000000000 */
.L_x_8:
[----:B------:R-:W-:-:S05]  /*0a50*/  LEA R10, R9, 0xc0800000, 0x17 ;  /* 0xc0800000090a7811 */ /* 0x000fca00078eb8ff */
[----:B------:R-:W-:Y:S02]  /*0a60*/  IMAD.IADD R11, R11, 0x1, -R10 ;  /* 0x000000010b0b7824 */ /* 0x000fe400078e0a0a */
[----:B------:R-:W-:Y:S02]  /*0a70*/  VIADD R10, R14, 0xffffff81 ;  /* 0xffffff810e0a7836 */ /* 0x000fe40000000000 */
[----:B------:R-:W0:Y:S01]  /*0a80*/  MUFU.RCP R12, R11 ;  /* 0x0000000b000c7308 */ /* 0x000e220000001000 */
[----:B------:R-:W-:Y:S01]  /*0a90*/  FADD.FTZ R13, -R11, -RZ ;  /* 0x800000ff0b0d7221 */ /* 0x000fe20000010100 */
[C---:B------:R-:W-:Y:S01]  /*0aa0*/  IMAD R2, R10.reuse, -0x800000, R2 ;  /* 0xff8000000a027824 */ /* 0x040fe200078e0202 */
[----:B------:R-:W-:-:S04]  /*0ab0*/  IADD3 R10, PT, PT, R10, 0x7f, -R9 ;  /* 0x0000007f0a0a7810 */ /* 0x000fc80007ffe809 */
[----:B------:R-:W-:Y:S01]  /*0ac0*/  IADD3 R10, PT, PT, R10, R7, RZ ;  /* 0x000000070a0a7210 */ /* 0x000fe20007ffe0ff */
[----:B0-----:R-:W-:-:S04]  /*0ad0*/  FFMA R15, R12, R13, 1 ;  /* 0x3f8000000c0f7423 */ /* 0x001fc8000000000d */
[----:B------:R-:W-:-:S04]  /*0ae0*/  FFMA R17, R12, R15, R12 ;  /* 0x0000000f0c117223 */ /* 0x000fc8000000000c */
[----:B------:R-:W-:-:S04]  /*0af0*/  FFMA R12, R2, R17, RZ ;  /* 0x00000011020c7223 */ /* 0x000fc800000000ff */
[----:B------:R-:W-:-:S04]  /*0b00*/  FFMA R15, R13, R12, R2 ;  /* 0x0000000c0d0f7223 */ /* 0x000fc80000000002 */
[----:B------:R-:W-:-:S04]  /*0b10*/  FFMA R12, R17, R15, R12 ;  /* 0x0000000f110c7223 */ /* 0x000fc8000000000c */
[----:B------:R-:W-:-:S04]  /*0b20*/  FFMA R13, R13, R12, R2 ;  /* 0x0000000c0d0d7223 */ /* 0x000fc80000000002 */
[----:B------:R-:W-:-:S05]  /*0b30*/  FFMA R2, R17, R13, R12 ;  /* 0x0000000d11027223 */ /* 0x000fca000000000c */
[----:B------:R-:W-:-:S04]  /*0b40*/  SHF.R.U32.HI R9, RZ, 0x17, R2 ;  /* 0x00000017ff097819 */ /* 0x000fc80000011602 */
[----:B------:R-:W-:-:S05]  /*0b50*/  LOP3.LUT R9, R9, 0xff, RZ, 0xc0, !PT ;  /* 0x000000ff09097812 */ /* 0x000fca00078ec0ff */
[----:B------:R-:W-:-:S04]  /*0b60*/  IMAD.IADD R11, R9, 0x1, R10 ;  /* 0x00000001090b7824 */ /* 0x000fc800078e020a */
[----:B------:R-:W-:-:S05]  /*0b70*/  VIADD R7, R11, 0xffffffff ;  /* 0xffffffff0b077836 */ /* 0x000fca0000000000 */
[----:B------:R-:W-:-:S13]  /*0b80*/  ISETP.GE.U32.AND P0, PT, R7, 0xfe, PT ;  /* 0x000000fe0700780c */ /* 0x000fda0003f06070 */
[----:B------:R-:W-:Y:S05]  /*0b90*/  @!P0 BRA `(.L_x_13) ;  /* 0x0000000000808947 */ /* 0x000fea0003800000 */
[----:B------:R-:W-:-:S13]  /*0ba0*/  ISETP.GT.AND P0, PT, R11, 0xfe, PT ;  /* 0x000000fe0b00780c */ /* 0x000fda0003f04270 */
[----:B------:R-:W-:Y:S05]  /*0bb0*/  @P0 BRA `(.L_x_14) ;  /* 0x00000000006c0947 */ /* 0x000fea0003800000 */
[----:B------:R-:W-:-:S13]  /*0bc0*/  ISETP.GE.AND P0, PT, R11, 0x1, PT ;  /* 0x000000010b00780c */ /* 0x000fda0003f06270 */
[----:B------:R-:W-:Y:S05]  /*0bd0*/  @P0 BRA `(.L_x_15) ;  /* 0x0000000000980947 */ /* 0x000fea0003800000 */
[----:B------:R-:W-:Y:S02]  /*0be0*/  ISETP.GE.AND P0, PT, R11, -0x18, PT ;  /* 0xffffffe80b00780c */ /* 0x000fe40003f06270 */
[----:B------:R-:W-:-:S11]  /*0bf0*/  LOP3.LUT R2, R2, 0x80000000, RZ, 0xc0, !PT ;  /* 0x8000000002027812 */ /* 0x000fd600078ec0ff */
[----:B------:R-:W-:Y:S05]  /*0c00*/  @!P0 BRA `(.L_x_15) ;  /* 0x00000000008c8947 */ /* 0x000fea0003800000 */
[CCC-:B------:R-:W-:Y:S01]  /*0c10*/  FFMA.RZ R7, R17.reuse, R13.reuse, R12.reuse ;  /* 0x0000000d11077223 */ /* 0x1c0fe2000000c00c */
[-CC-:B------:R-:W-:Y:S01]  /*0c20*/  FFMA.RM R10, R17, R13.reuse, R12.reuse ;  /* 0x0000000d110a7223 */ /* 0x180fe2000000400c */
[C---:B------:R-:W-:Y:S02]  /*0c30*/  ISETP.NE.AND P2, PT, R11.reuse, RZ, PT ;  /* 0x000000ff0b00720c */ /* 0x040fe40003f45270 */
[----:B------:R-:W-:Y:S02]  /*0c40*/  ISETP.NE.AND P1, PT, R11, RZ, PT ;  /* 0x000000ff0b00720c */ /* 0x000fe40003f25270 */
[----:B------:R-:W-:Y:S01]  /*0c50*/  LOP3.LUT R9, R7, 0x7fffff, RZ, 0xc0, !PT ;  /* 0x007fffff07097812 */ /* 0x000fe200078ec0ff */
[----:B------:R-:W-:Y:S01]  /*0c60*/  FFMA.RP R7, R17, R13, R12 ;  /* 0x0000000d11077223 */ /* 0x000fe2000000800c */
[----:B------:R-:W-:Y:S02]  /*0c70*/  VIADD R12, R11, 0x20 ;  /* 0x000000200b0c7836 */ /* 0x000fe40000000000 */
[----:B------:R-:W-:Y:S01]  /*0c80*/  LOP3.LUT R9, R9, 0x800000, RZ, 0xfc, !PT ;  /* 0x0080000009097812 */ /* 0x000fe200078efcff */
[----:B------:R-:W-:Y:S01]  /*0c90*/  IMAD.MOV R11, RZ, RZ, -R11 ;  /* 0x000000ffff0b7224 */ /* 0x000fe200078e0a0b */
[----:B------:R-:W-:-:S02]  /*0ca0*/  FSETP.NEU.FTZ.AND P0, PT, R7, R10, PT ;  /* 0x0000000a0700720b */ /* 0x000fc40003f1d000 */
[----:B------:R-:W-:Y:S02]  /*0cb0*/  SHF.L.U32 R12, R9, R12, RZ ;  /* 0x0000000c090c7219 */ /* 0x000fe400000006ff */
[----:B------:R-:W-:Y:S02]  /*0cc0*/  SEL R10, R11, RZ, P2 ;  /* 0x000000ff0b0a7207 */ /* 0x000fe40001000000 */
[----:B------:R-:W-:Y:S02]  /*0cd0*/  ISETP.NE.AND P1, PT, R12, RZ, P1 ;  /* 0x000000ff0c00720c */ /* 0x000fe40000f25270 */
[----:B------:R-:W-:Y:S02]  /*0ce0*/  SHF.R.U32.HI R10, RZ, R10, R9 ;  /* 0x0000000aff0a7219 */ /* 0x000fe40000011609 */
[----:B------:R-:W-:Y:S02]  /*0cf0*/  PLOP3.LUT P0, PT, P0, P1, PT, 0xf8, 0x8f ;  /* 0x00000000008f781c */ /* 0x000fe40000703f70 */
[----:B------:R-:W-:-:S02]  /*0d00*/  SHF.R.U32.HI R12, RZ, 0x1, R10 ;  /* 0x00000001ff0c7819 */ /* 0x000fc4000001160a */
[----:B------:R-:W-:-:S04]  /*0d10*/  SEL R7, RZ, 0x1, !P0 ;  /* 0x00000001ff077807 */ /* 0x000fc80004000000 */
[----:B------:R-:W-:-:S04]  /*0d20*/  LOP3.LUT R7, R7, 0x1, R12, 0xf8, !PT ;  /* 0x0000000107077812 */ /* 0x000fc800078ef80c */
[----:B------:R-:W-:-:S04]  /*0d30*/  LOP3.LUT R7, R7, R10, RZ, 0xc0, !PT ;  /* 0x0000000a07077212 */ /* 0x000fc800078ec0ff */
[----:B------:R-:W-:-:S04]  /*0d40*/  IADD3 R7, PT, PT, R12, R7, RZ ;  /* 0x000000070c077210 */ /* 0x000fc80007ffe0ff */
[----:B------:R-:W-:Y:S01]  /*0d50*/  LOP3.LUT R2, R7, R2, RZ, 0xfc, !PT ;  /* 0x0000000207027212 */ /* 0x000fe200078efcff */
[----:B------:R-:W-:Y:S06]  /*0d60*/  BRA `(.L_x_15) ;  /* 0x0000000000347947 */ /* 0x000fec0003800000 */
.L_x_14:
[----:B------:R-:W-:-:S04]  /*0d70*/  LOP3.LUT R2, R2, 0x80000000, RZ, 0xc0, !PT ;  /* 0x8000000002027812 */ /* 0x000fc800078ec0ff */
[----:B------:R-:W-:Y:S01]  /*0d80*/  LOP3.LUT R2, R2, 0x7f800000, RZ, 0xfc, !PT ;  /* 0x7f80000002027812 */ /* 0x000fe200078efcff */
[----:B------:R-:W-:Y:S06]  /*0d90*/  BRA `(.L_x_15) ;  /* 0x0000000000287947 */ /* 0x000fec0003800000 */
.L_x_13:
[----:B------:R-:W-:Y:S01]  /*0da0*/  IMAD R2, R10, 0x800000, R2 ;  /* 0x008000000a027824 */ /* 0x000fe200078e0202 */
[----:B------:R-:W-:Y:S06]  /*0db0*/  BRA `(.L_x_15) ;  /* 0x0000000000207947 */ /* 0x000fec0003800000 */
.L_x_12:
[----:B------:R-:W-:-:S04]  /*0dc0*/  LOP3.LUT R2, R11, 0x80000000, R2, 0x48, !PT ;  /* 0x800000000b027812 */ /* 0x000fc800078e4802 */
[----:B------:R-:W-:Y:S01]  /*0dd0*/  LOP3.LUT R2, R2, 0x7f800000, RZ, 0xfc, !PT ;  /* 0x7f80000002027812 */ /* 0x000fe200078efcff */
[----:B------:R-:W-:Y:S06]  /*0de0*/  BRA `(.L_x_15) ;  /* 0x0000000000147947 */ /* 0x000fec0003800000 */
.L_x_11:
[----:B------:R-:W-:Y:S01]  /*0df0*/  LOP3.LUT R2, R11, 0x80000000, R2, 0x48, !PT ;  /* 0x800000000b027812 */ /* 0x000fe200078e4802 */
[----:B------:R-:W-:Y:S06]  /*0e00*/  BRA `(.L_x_15) ;  /* 0x00000000000c7947 */ /* 0x000fec0003800000 */
.L_x_10:
[----:B------:R-:W0:Y:S01]  /*0e10*/  MUFU.RSQ R2, -QNAN ;  /* 0xffc0000000027908 */ /* 0x000e220000001400 */
[----:B------:R-:W-:Y:S05]  /*0e20*/  BRA `(.L_x_15) ;  /* 0x0000000000047947 */ /* 0x000fea0003800000 */
.L_x_9:
[----:B------:R-:W-:-:S07]  /*0e30*/  FADD.FTZ R2, R0, R3 ;  /* 0x0000000300027221 */ /* 0x000fce0000010000 */
.L_x_15:
[----:B------:R-:W-:-:S04]  /*0e40*/  IMAD.MOV.U32 R9, RZ, RZ, 0x0 ;  /* 0x00000000ff097424 */ /* 0x000fc800078e00ff */
[----:B0-----:R-:W-:Y:S05]  /*0e50*/  RET.REL.NODEC R8 `(_Z5juliaP6uchar3iifi6float2) ;  /* 0xfffffff008687950 */ /* 0x001fea0003c3ffff */
.L_x_16:
[----:B------:R-:W-:-:S00]  /*0e60*/  BRA `(.L_x_16) ;  /* 0xfffffffc00fc7947 */ /* 0x000fc0000383ffff */
[----:B------:R-:W-:-:S00]  /*0e70*/  NOP ;  /* 0x0000000000007918 */ /* 0x000fc00000000000 */
        /* <DEDUP_REMOVED lines=8> */
.L_x_18:


//--------------------- .nv.shared.reserved.0     --------------------------
	.section	.nv.shared.reserved.0,"aw",@nobits
	.weak		__nv_reservedSMEM_offset_0_alias
	.size		__nv_reservedSMEM_offset_0_alias, 0, 64
	.other		__nv_reservedSMEM_offset_0_alias,@"STO_CUDA_RESERVED_SHARED STV_DEFAULT"
__nv_reservedSMEM_offset_0_alias:
	.zero		0
	.zero		64


//--------------------- .nv.constant0._Z5juliaP6uchar3iifi6float2 --------------------------
	.section	.nv.constant0._Z5juliaP6uchar3iifi6float2,"a",@progbits
	.sectionflags	@""
	.align	4
.nv.constant0._Z5juliaP6uchar3iifi6float2:
	.zero		928


//--------------------- SYMBOLS --------------------------

	.type		.nv.reservedSmem.offset0,@object
	.size		.nv.reservedSmem.offset0,0x4
